	.headerflags	@"EF_CUDA_TEXMODE_UNIFIED EF_CUDA_64BIT_ADDRESS EF_CUDA_ACCELERATORS EF_CUDA_SM90 EF_CUDA_VIRTUAL_SM(EF_CUDA_SM90)"
	.elftype	@"ET_EXEC"


//--------------------- .nv.info                  --------------------------
	.section	.nv.info,"",@"SHT_CUDA_INFO"
	.align	4


	//----- nvinfo : EIATTR_REGCOUNT
	.align		4
        /*0000*/ 	.byte	0x04, 0x2f
        /*0002*/ 	.short	(.L_1 - .L_0)
	.align		4
.L_0:
        /*0004*/ 	.word	index@(triton_poi_fused_add_convolution_mul_28)
        /*0008*/ 	.word	0x00000020


	//----- nvinfo : EIATTR_MIN_STACK_SIZE
	.align		4
.L_1:
        /*000c*/ 	.byte	0x04, 0x12
        /*000e*/ 	.short	(.L_3 - .L_2)
	.align		4
.L_2:
        /*0010*/ 	.word	index@(triton_poi_fused_add_convolution_mul_28)
        /*0014*/ 	.word	0x00000000


	//----- nvinfo : EIATTR_FRAME_SIZE
	.align		4
.L_3:
        /*0018*/ 	.byte	0x04, 0x11
        /*001a*/ 	.short	(.L_5 - .L_4)
	.align		4
.L_4:
        /*001c*/ 	.word	index@(triton_poi_fused_add_convolution_mul_28)
        /*0020*/ 	.word	0x00000000


	//----- nvinfo : EIATTR_MIN_STACK_SIZE
	.align		4
.L_5:
        /*0024*/ 	.byte	0x04, 0x12
        /*0026*/ 	.short	(.L_7 - .L_6)
	.align		4
.L_6:
        /*0028*/ 	.word	index@(triton_poi_fused_add_convolution_mul_28)
        /*002c*/ 	.word	0x00000000
.L_7:


//--------------------- .nv.info.triton_poi_fused_add_convolution_mul_28 --------------------------
	.section	.nv.info.triton_poi_fused_add_convolution_mul_28,"",@"SHT_CUDA_INFO"
	.sectionflags	@""
	.align	4


	//----- nvinfo : EIATTR_CUDA_API_VERSION
	.align		4
        /*0000*/ 	.byte	0x04, 0x37
        /*0002*/ 	.short	(.L_9 - .L_8)
.L_8:
        /*0004*/ 	.word	0x0000007c


	//----- nvinfo : EIATTR_KPARAM_INFO
	.align		4
.L_9:
        /*0008*/ 	.byte	0x04, 0x17
        /*000a*/ 	.short	(.L_11 - .L_10)
.L_10:
        /*000c*/ 	.word	0x00000000
        /*0010*/ 	.short	0x0009
        /*0012*/ 	.short	0x0044
        /*0014*/ 	.byte	0x00, 0xf0, 0x11, 0x00


	//----- nvinfo : EIATTR_KPARAM_INFO
	.align		4
.L_11:
        /*0018*/ 	.byte	0x04, 0x17
        /*001a*/ 	.short	(.L_13 - .L_12)
.L_12:
        /*001c*/ 	.word	0x00000000
        /*0020*/ 	.short	0x0008
        /*0022*/ 	.short	0x0040
        /*0024*/ 	.byte	0x00, 0xf0, 0x11, 0x00


	//----- nvinfo : EIATTR_KPARAM_INFO
	.align		4
.L_13:
        /*0028*/ 	.byte	0x04, 0x17
        /*002a*/ 	.short	(.L_15 - .L_14)
.L_14:
        /*002c*/ 	.word	0x00000000
        /*0030*/ 	.short	0x0007
        /*0032*/ 	.short	0x0038
        /*0034*/ 	.byte	0x00, 0xf4, 0x21, 0x00


	//----- nvinfo : EIATTR_KPARAM_INFO
	.align		4
.L_15:
        /*0038*/ 	.byte	0x04, 0x17
        /*003a*/ 	.short	(.L_17 - .L_16)
.L_16:
        /*003c*/ 	.word	0x00000000
        /*0040*/ 	.short	0x0006
        /*0042*/ 	.short	0x0030
        /*0044*/ 	.byte	0x00, 0xf4, 0x21, 0x00


	//----- nvinfo : EIATTR_KPARAM_INFO
	.align		4
.L_17:
        /*0048*/ 	.byte	0x04, 0x17
        /*004a*/ 	.short	(.L_19 - .L_18)
.L_18:
        /*004c*/ 	.word	0x00000000
        /*0050*/ 	.short	0x0005
        /*0052*/ 	.short	0x0028
        /*0054*/ 	.byte	0x00, 0xf4, 0x21, 0x00


	//----- nvinfo : EIATTR_KPARAM_INFO
	.align		4
.L_19:
        /*0058*/ 	.byte	0x04, 0x17
        /*005a*/ 	.short	(.L_21 - .L_20)
.L_20:
        /*005c*/ 	.word	0x00000000
        /*0060*/ 	.short	0x0004
        /*0062*/ 	.short	0x0020
        /*0064*/ 	.byte	0x00, 0xf4, 0x21, 0x00


	//----- nvinfo : EIATTR_KPARAM_INFO
	.align		4
.L_21:
        /*0068*/ 	.byte	0x04, 0x17
        /*006a*/ 	.short	(.L_23 - .L_22)
.L_22:
        /*006c*/ 	.word	0x00000000
        /*0070*/ 	.short	0x0003
        /*0072*/ 	.short	0x0018
        /*0074*/ 	.byte	0x00, 0xf4, 0x21, 0x00


	//----- nvinfo : EIATTR_KPARAM_INFO
	.align		4
.L_23:
        /*0078*/ 	.byte	0x04, 0x17
        /*007a*/ 	.short	(.L_25 - .L_24)
.L_24:
        /*007c*/ 	.word	0x00000000
        /*0080*/ 	.short	0x0002
        /*0082*/ 	.short	0x0010
        /*0084*/ 	.byte	0x00, 0xf4, 0x21, 0x00


	//----- nvinfo : EIATTR_KPARAM_INFO
	.align		4
.L_25:
        /*0088*/ 	.byte	0x04, 0x17
        /*008a*/ 	.short	(.L_27 - .L_26)
.L_26:
        /*008c*/ 	.word	0x00000000
        /*0090*/ 	.short	0x0001
        /*0092*/ 	.short	0x0008
        /*0094*/ 	.byte	0x00, 0xf4, 0x21, 0x00


	//----- nvinfo : EIATTR_KPARAM_INFO
	.align		4
.L_27:
        /*0098*/ 	.byte	0x04, 0x17
        /*009a*/ 	.short	(.L_29 - .L_28)
.L_28:
        /*009c*/ 	.word	0x00000000
        /*00a0*/ 	.short	0x0000
        /*00a2*/ 	.short	0x0000
        /*00a4*/ 	.byte	0x00, 0xf4, 0x21, 0x00


	//----- nvinfo : EIATTR_SPARSE_MMA_MASK
	.align		4
.L_29:
        /*00a8*/ 	.byte	0x03, 0x50
        /*00aa*/ 	.short	0x0000


	//----- nvinfo : EIATTR_MAXREG_COUNT
	.align		4
        /*00ac*/ 	.byte	0x03, 0x1b
        /*00ae*/ 	.short	0x00ff


	//----- nvinfo : EIATTR_EXIT_INSTR_OFFSETS
	.align		4
        /*00b0*/ 	.byte	0x04, 0x1c
        /*00b2*/ 	.short	(.L_31 - .L_30)


	//   ....[0]....
.L_30:
        /*00b4*/ 	.word	0x00000440


	//   ....[1]....
        /*00b8*/ 	.word	0x00000510


	//----- nvinfo : EIATTR_REQNTID
	.align		4
.L_31:
        /*00bc*/ 	.byte	0x04, 0x10
        /*00be*/ 	.short	(.L_33 - .L_32)
.L_32:
        /*00c0*/ 	.word	0x00000080
        /*00c4*/ 	.word	0x00000001
        /*00c8*/ 	.word	0x00000001


	//----- nvinfo : EIATTR_CBANK_PARAM_SIZE
	.align		4
.L_33:
        /*00cc*/ 	.byte	0x03, 0x19
        /*00ce*/ 	.short	0x0048


	//----- nvinfo : EIATTR_PARAM_CBANK
	.align		4
        /*00d0*/ 	.byte	0x04, 0x0a
        /*00d2*/ 	.short	(.L_35 - .L_34)
	.align		4
.L_34:
        /*00d4*/ 	.word	index@(.nv.constant0.triton_poi_fused_add_convolution_mul_28)
        /*00d8*/ 	.short	0x0210
        /*00da*/ 	.short	0x0048


	//----- nvinfo : EIATTR_SW_WAR
	.align		4
.L_35:
        /*00dc*/ 	.byte	0x04, 0x36
        /*00de*/ 	.short	(.L_37 - .L_36)
.L_36:
        /*00e0*/ 	.word	0x00000008
.L_37:


//--------------------- .nv.callgraph             --------------------------
	.section	.nv.callgraph,"",@"SHT_CUDA_CALLGRAPH"
	.align	4
	.sectionentsize	8
	.align		4
        /*0000*/ 	.word	0x00000000
	.align		4
        /*0004*/ 	.word	0xffffffff
	.align		4
        /*0008*/ 	.word	0x00000000
	.align		4
        /*000c*/ 	.word	0xfffffffe
	.align		4
        /*0010*/ 	.word	0x00000000
	.align		4
        /*0014*/ 	.word	0xfffffffd
	.align		4
        /*0018*/ 	.word	0x00000000
	.align		4
        /*001c*/ 	.word	0xfffffffc


//--------------------- .text.triton_poi_fused_add_convolution_mul_28 --------------------------
	.section	.text.triton_poi_fused_add_convolution_mul_28,"ax",@progbits
	.sectionflags	@"SHF_BARRIERS=1"
	.align	128
        .global         triton_poi_fused_add_convolution_mul_28
        .type           triton_poi_fused_add_convolution_mul_28,@function
        .size           triton_poi_fused_add_convolution_mul_28,(.L_x_1 - triton_poi_fused_add_convolution_mul_28)
        .other          triton_poi_fused_add_convolution_mul_28,@"STO_CUDA_ENTRY STV_DEFAULT"
triton_poi_fused_add_convolution_mul_28:
.text.triton_poi_fused_add_convolution_mul_28:
[----:B------:R-:W0:Y:S01]  /*0000*/  LDC R1, c[0x0][0x28] ;  /* 0x00000a00ff017b82 */ /* 0x000e220000000800 */
[----:B------:R-:W1:Y:S07]  /*0010*/  S2R R22, SR_TID.X ;  /* 0x0000000000167919 */ /* 0x000e6e0000002100 */
[----:B------:R-:W2:Y:S01]  /*0020*/  LDC.64 R18, c[0x0][0x228] ;  /* 0x00008a00ff127b82 */ /* 0x000ea20000000a00 */
[----:B------:R-:W-:Y:S01]  /*0030*/  CS2R R8, SRZ ;  /* 0x0000000000087805 */ /* 0x000fe2000001ff00 */
[----:B------:R-:W-:Y:S01]  /*0040*/  ULDC.64 UR6, c[0x0][0x208] ;  /* 0x0000820000067ab9 */ /* 0x000fe20000000a00 */
[----:B------:R-:W3:Y:S01]  /*0050*/  S2R R5, SR_CTAID.X ;  /* 0x0000000000057919 */ /* 0x000ee20000002500 */
[----:B------:R-:W4:Y:S04]  /*0060*/  S2R R23, SR_CTAID.Y ;  /* 0x0000000000177919 */ /* 0x000f280000002600 */
[----:B------:R-:W5:Y:S08]  /*0070*/  LDC.64 R16, c[0x0][0x210] ;  /* 0x00008400ff107b82 */ /* 0x000f700000000a00 */
[----:B------:R-:W5:Y:S08]  /*0080*/  LDC.64 R26, c[0x0][0x220] ;  /* 0x00008800ff1a7b82 */ /* 0x000f700000000a00 */
[----:B------:R-:W5:Y:S01]  /*0090*/  LDC.64 R28, c[0x0][0x218] ;  /* 0x00008600ff1c7b82 */ /* 0x000f620000000a00 */
[----:B-1----:R-:W-:-:S07]  /*00a0*/  LOP3.LUT R6, R22, 0x7f, RZ, 0xc0, !PT ;  /* 0x0000007f16067812 */ /* 0x002fce00078ec0ff */
[----:B------:R-:W1:Y:S01]  /*00b0*/  LDC.64 R10, c[0x0][0x238] ;  /* 0x00008e00ff0a7b82 */ /* 0x000e620000000a00 */
[----:B---3--:R-:W-:Y:S02]  /*00c0*/  ISETP.GE.AND P0, PT, R5, 0x80, PT ;  /* 0x000000800500780c */ /* 0x008fe40003f06270 */
[----:B----4-:R-:W-:-:S05]  /*00d0*/  PRMT R0, R6, 0x6540, R23 ;  /* 0x0000654006007816 */ /* 0x010fca0000000017 */
[----:B------:R-:W3:Y:S01]  /*00e0*/  LDC.64 R12, c[0x0][0x240] ;  /* 0x00009000ff0c7b82 */ /* 0x000ee20000000a00 */
[C---:B------:R-:W-:Y:S02]  /*00f0*/  ISETP.LT.AND P1, PT, R0.reuse, 0x100, !P0 ;  /* 0x000001000000780c */ /* 0x040fe40004721270 */
[C---:B------:R-:W-:Y:S02]  /*0100*/  LEA R15, R0.reuse, R5, 0x7 ;  /* 0x00000005000f7211 */ /* 0x040fe400078e38ff */
[----:B------:R-:W-:-:S03]  /*0110*/  LOP3.LUT R0, R0, 0x80, RZ, 0xfc, !PT ;  /* 0x0000008000007812 */ /* 0x000fc600078efcff */
[----:B------:R-:W4:Y:S01]  /*0120*/  LDC.64 R20, c[0x0][0x230] ;  /* 0x00008c00ff147b82 */ /* 0x000f220000000a00 */
[----:B--2---:R-:W-:Y:S01]  /*0130*/  IMAD.WIDE R2, R15, 0x4, R18 ;  /* 0x000000040f027825 */ /* 0x004fe200078e0212 */
[----:B------:R-:W-:-:S04]  /*0140*/  ISETP.LT.AND P2, PT, R0, 0x100, !P0 ;  /* 0x000001000000780c */ /* 0x000fc80004741270 */
[----:B------:R2:W4:Y:S01]  /*0150*/  @P1 LDG.E.EL R9, desc[UR6][R2.64] ;  /* 0x0000000602091981 */ /* 0x000522000c2e1900 */
[----:B------:R-:W-:Y:S01]  /*0160*/  IMAD.MOV.U32 R25, RZ, RZ, RZ ;  /* 0x000000ffff197224 */ /* 0x000fe200078e00ff */
[----:B------:R-:W-:Y:S01]  /*0170*/  HFMA2.MMA R7, -RZ, RZ, 0, 0 ;  /* 0x00000000ff077435 */ /* 0x000fe200000001ff */
[----:B0----5:R-:W-:-:S04]  /*0180*/  IMAD.WIDE R26, R5, 0x4, R26 ;  /* 0x00000004051a7825 */ /* 0x021fc800078e021a */
[----:B------:R-:W-:Y:S01]  /*0190*/  IMAD.WIDE R14, R15, 0x4, R16 ;  /* 0x000000040f0e7825 */ /* 0x000fe200078e0210 */
[----:B------:R0:W5:Y:S01]  /*01a0*/  @!P0 LDG.E.EL R25, desc[UR6][R26.64] ;  /* 0x000000061a198981 */ /* 0x000162000c2e1900 */
[----:B--2---:R-:W-:Y:S02]  /*01b0*/  LEA R3, R0, R5, 0x7 ;  /* 0x0000000500037211 */ /* 0x004fe400078e38ff */
[----:B------:R-:W-:Y:S02]  /*01c0*/  IMAD.MOV.U32 R4, RZ, RZ, RZ ;  /* 0x000000ffff047224 */ /* 0x000fe400078e00ff */
[----:B------:R-:W-:-:S04]  /*01d0*/  IMAD.WIDE R28, R5, 0x4, R28 ;  /* 0x00000004051c7825 */ /* 0x000fc800078e021c */
[C---:B------:R-:W-:Y:S01]  /*01e0*/  IMAD.WIDE R16, R3.reuse, 0x4, R16 ;  /* 0x0000000403107825 */ /* 0x040fe200078e0210 */
[----:B0-----:R-:W-:Y:S01]  /*01f0*/  MOV R27, RZ ;  /* 0x000000ff001b7202 */ /* 0x001fe20000000f00 */
[----:B------:R-:W2:Y:S02]  /*0200*/  @!P0 LDG.E.EL R8, desc[UR6][R28.64] ;  /* 0x000000061c088981 */ /* 0x000ea4000c2e1900 */
[----:B------:R-:W-:Y:S01]  /*0210*/  IMAD.WIDE R18, R3, 0x4, R18 ;  /* 0x0000000403127825 */ /* 0x000fe200078e0212 */
[----:B------:R-:W-:Y:S01]  /*0220*/  CS2R R2, SRZ ;  /* 0x0000000000027805 */ /* 0x000fe2000001ff00 */
[----:B------:R-:W2:Y:S02]  /*0230*/  @P1 LDG.E.EL R4, desc[UR6][R14.64] ;  /* 0x000000060e041981 */ /* 0x000ea4000c2e1900 */
[----:B------:R-:W-:Y:S02]  /*0240*/  IMAD.MOV.U32 R0, RZ, RZ, RZ ;  /* 0x000000ffff007224 */ /* 0x000fe400078e00ff */
[C---:B-1----:R-:W-:Y:S01]  /*0250*/  IMAD.WIDE R10, R5.reuse, 0x4, R10 ;  /* 0x00000004050a7825 */ /* 0x042fe200078e020a */
[----:B------:R-:W5:Y:S03]  /*0260*/  @P2 LDG.E.EL R3, desc[UR6][R16.64] ;  /* 0x0000000610032981 */ /* 0x000f66000c2e1900 */
[C---:B---3--:R-:W-:Y:S01]  /*0270*/  IMAD.WIDE R12, R5.reuse, 0x4, R12 ;  /* 0x00000004050c7825 */ /* 0x048fe200078e020c */
[----:B------:R-:W3:Y:S03]  /*0280*/  @!P0 LDG.E.EL R0, desc[UR6][R10.64] ;  /* 0x000000060a008981 */ /* 0x000ee6000c2e1900 */
[----:B----4-:R-:W-:Y:S01]  /*0290*/  IMAD.WIDE R20, R5, 0x4, R20 ;  /* 0x0000000405147825 */ /* 0x010fe200078e0214 */
[----:B------:R-:W3:Y:S04]  /*02a0*/  @!P0 LDG.E.EL R7, desc[UR6][R12.64] ;  /* 0x000000060c078981 */ /* 0x000ee8000c2e1900 */
[----:B------:R-:W4:Y:S04]  /*02b0*/  @!P0 LDG.E.EL R2, desc[UR6][R20.64] ;  /* 0x0000000614028981 */ /* 0x000f28000c2e1900 */
[----:B------:R-:W4:Y:S01]  /*02c0*/  @P2 LDG.E.EL R27, desc[UR6][R18.64] ;  /* 0x00000006121b2981 */ /* 0x000f22000c2e1900 */
[----:B------:R-:W0:Y:S01]  /*02d0*/  S2UR UR5, SR_CgaCtaId ;  /* 0x00000000000579c3 */ /* 0x000e220000008800 */
[----:B------:R-:W-:Y:S01]  /*02e0*/  UMOV UR4, 0x400 ;  /* 0x0000040000047882 */ /* 0x000fe20000000000 */
[----:B------:R-:W-:-:S05]  /*02f0*/  IMAD.SHL.U32 R22, R22, 0x2, RZ ;  /* 0x0000000216167824 */ /* 0x000fca00078e00ff */
[----:B------:R-:W-:Y:S01]  /*0300*/  LOP3.LUT R22, R22, 0xfe, RZ, 0xc0, !PT ;  /* 0x000000fe16167812 */ /* 0x000fe200078ec0ff */
[----:B0-----:R-:W-:-:S06]  /*0310*/  UPRMT UR4, UR5, 0x654, UR4 ;  /* 0x0000065405047896 */ /* 0x001fcc0008000004 */
[----:B------:R-:W-:Y:S02]  /*0320*/  LEA R6, R6, UR4, 0x2 ;  /* 0x0000000406067c11 */ /* 0x000fe4000f8e10ff */
[C---:B------:R-:W-:Y:S01]  /*0330*/  PRMT R23, R22.reuse, 0x6540, R23 ;  /* 0x0000654016177816 */ /* 0x040fe20000000017 */
[----:B------:R-:W-:Y:S03]  /*0340*/  BAR.SYNC.DEFER_BLOCKING 0x0 ;  /* 0x0000000000007b1d */ /* 0x000fe60000010000 */
[----:B------:R-:W-:Y:S02]  /*0350*/  ISETP.LT.AND P0, PT, R23, 0x100, !P0 ;  /* 0x000001001700780c */ /* 0x000fe40004701270 */
[----:B------:R-:W-:Y:S01]  /*0360*/  LEA R22, R22, UR4, 0x2 ;  /* 0x0000000416167c11 */ /* 0x000fe2000f8e10ff */
[C---:B--2---:R-:W-:Y:S01]  /*0370*/  FADD R24, R8.reuse, R4 ;  /* 0x0000000408187221 */ /* 0x044fe20000000000 */
[----:B-----5:R-:W-:-:S03]  /*0380*/  FADD R8, R8, R3 ;  /* 0x0000000308087221 */ /* 0x020fc60000000000 */
[-CC-:B---3--:R-:W-:Y:S01]  /*0390*/  FFMA R4, R24, R0.reuse, R7.reuse ;  /* 0x0000000018047223 */ /* 0x188fe20000000007 */
[----:B------:R-:W-:Y:S01]  /*03a0*/  FFMA R0, R8, R0, R7 ;  /* 0x0000000008007223 */ /* 0x000fe20000000007 */
[-CC-:B----4-:R-:W-:Y:S01]  /*03b0*/  FFMA R9, R9, R25.reuse, R2.reuse ;  /* 0x0000001909097223 */ /* 0x190fe20000000002 */
[----:B------:R-:W-:-:S03]  /*03c0*/  FFMA R27, R27, R25, R2 ;  /* 0x000000191b1b7223 */ /* 0x000fc60000000002 */
[----:B------:R-:W-:Y:S01]  /*03d0*/  FADD R9, R9, R4 ;  /* 0x0000000409097221 */ /* 0x000fe20000000000 */
[----:B------:R-:W-:Y:S01]  /*03e0*/  FADD R27, R27, R0 ;  /* 0x000000001b1b7221 */ /* 0x000fe20000000000 */
[----:B------:R0:W-:Y:S04]  /*03f0*/  @P1 STG.E desc[UR6][R14.64], R24 ;  /* 0x000000180e001986 */ /* 0x0001e8000c101906 */
[----:B------:R0:W-:Y:S04]  /*0400*/  @P2 STG.E desc[UR6][R16.64], R8 ;  /* 0x0000000810002986 */ /* 0x0001e8000c101906 */
[----:B------:R0:W-:Y:S04]  /*0410*/  STS [R6], R9 ;  /* 0x0000000906007388 */ /* 0x0001e80000000800 */
[----:B------:R0:W-:Y:S01]  /*0420*/  STS [R6+0x200], R27 ;  /* 0x0002001b06007388 */ /* 0x0001e20000000800 */
[----:B------:R-:W-:Y:S06]  /*0430*/  BAR.SYNC.DEFER_BLOCKING 0x0 ;  /* 0x0000000000007b1d */ /* 0x000fec0000010000 */
[----:B0-----:R-:W-:Y:S05]  /*0440*/  @!P0 EXIT ;  /* 0x000000000000894d */ /* 0x001fea0003800000 */
[----:B------:R-:W0:Y:S01]  /*0450*/  LDS.64 R6, [R22] ;  /* 0x0000000016067984 */ /* 0x000e220000000a00 */
[----:B------:R-:W-:Y:S01]  /*0460*/  SHF.R.S32.HI R0, RZ, 0x1f, R23 ;  /* 0x0000001fff007819 */ /* 0x000fe20000011417 */
[----:B------:R-:W1:Y:S03]  /*0470*/  LDC.64 R2, c[0x0][0x248] ;  /* 0x00009200ff027b82 */ /* 0x000e660000000a00 */
[----:B------:R-:W-:-:S04]  /*0480*/  LEA.HI R0, R0, R23, RZ, 0x6 ;  /* 0x0000001700007211 */ /* 0x000fc800078f30ff */
[C---:B------:R-:W-:Y:S01]  /*0490*/  LOP3.LUT R4, R0.reuse, 0xffffffc0, RZ, 0xc0, !PT ;  /* 0xffffffc000047812 */ /* 0x040fe200078ec0ff */
[----:B------:R-:W-:-:S03]  /*04a0*/  IMAD.SHL.U32 R0, R0, 0x80, RZ ;  /* 0x0000008000007824 */ /* 0x000fc600078e00ff */
[----:B------:R-:W-:-:S04]  /*04b0*/  IADD3 R4, R23, -R4, RZ ;  /* 0x8000000417047210 */ /* 0x000fc80007ffe0ff */
[----:B------:R-:W-:Y:S02]  /*04c0*/  LEA R4, R5, R4, 0x6 ;  /* 0x0000000405047211 */ /* 0x000fe400078e30ff */
[----:B------:R-:W-:-:S04]  /*04d0*/  LOP3.LUT R5, R0, 0xffffe000, RZ, 0xc0, !PT ;  /* 0xffffe00000057812 */ /* 0x000fc800078ec0ff */
[----:B------:R-:W-:-:S05]  /*04e0*/  IADD3 R5, R4, R5, RZ ;  /* 0x0000000504057210 */ /* 0x000fca0007ffe0ff */
[----:B-1----:R-:W-:-:S05]  /*04f0*/  IMAD.WIDE R2, R5, 0x4, R2 ;  /* 0x0000000405027825 */ /* 0x002fca00078e0202 */
[----:B0-----:R-:W-:Y:S01]  /*0500*/  STG.E.64 desc[UR6][R2.64], R6 ;  /* 0x0000000602007986 */ /* 0x001fe2000c101b06 */
[----:B------:R-:W-:Y:S05]  /*0510*/  EXIT ;  /* 0x000000000000794d */ /* 0x000fea0003800000 */
.L_x_0:
[----:B------:R-:W-:-:S00]  /*0520*/  BRA `(.L_x_0) ;  /* 0xfffffffc00fc7947 */ /* 0x000fc0000383ffff */
[----:B------:R-:W-:-:S00]  /*0530*/  NOP ;  /* 0x0000000000007918 */ /* 0x000fc00000000000 */
        /* <DEDUP_REMOVED lines=12> */
.L_x_1:


//--------------------- .nv.shared.triton_poi_fused_add_convolution_mul_28 --------------------------
	.section	.nv.shared.triton_poi_fused_add_convolution_mul_28,"aw",@nobits
	.sectionflags	@""
	.align	16
	.zero		1024


//--------------------- .nv.constant0.triton_poi_fused_add_convolution_mul_28 --------------------------
	.section	.nv.constant0.triton_poi_fused_add_convolution_mul_28,"a",@progbits
	.sectionflags	@""
	.align	4
.nv.constant0.triton_poi_fused_add_convolution_mul_28:
	.zero		600
